	.headerflags	@"EF_CUDA_TEXMODE_UNIFIED EF_CUDA_64BIT_ADDRESS EF_CUDA_ACCELERATORS EF_CUDA_SM90 EF_CUDA_VIRTUAL_SM(EF_CUDA_SM90)"
	.elftype	@"ET_EXEC"


//--------------------- .nv.info                  --------------------------
	.section	.nv.info,"",@"SHT_CUDA_INFO"
	.align	4


	//----- nvinfo : EIATTR_REGCOUNT
	.align		4
        /*0000*/ 	.byte	0x04, 0x2f
        /*0002*/ 	.short	(.L_3 - .L_2)
	.align		4
.L_2:
        /*0004*/ 	.word	index@(triton_poi_fused__native_batch_norm_legit_no_training_cat_relu_18)
        /*0008*/ 	.word	0x00000017


	//----- nvinfo : EIATTR_MIN_STACK_SIZE
	.align		4
.L_3:
        /*000c*/ 	.byte	0x04, 0x12
        /*000e*/ 	.short	(.L_5 - .L_4)
	.align		4
.L_4:
        /*0010*/ 	.word	index@(triton_poi_fused__native_batch_norm_legit_no_training_cat_relu_18)
        /*0014*/ 	.word	0x00000000


	//----- nvinfo : EIATTR_FRAME_SIZE
	.align		4
.L_5:
        /*0018*/ 	.byte	0x04, 0x11
        /*001a*/ 	.short	(.L_7 - .L_6)
	.align		4
.L_6:
        /*001c*/ 	.word	index@(triton_poi_fused__native_batch_norm_legit_no_training_cat_relu_18)
        /*0020*/ 	.word	0x00000000


	//----- nvinfo : EIATTR_MIN_STACK_SIZE
	.align		4
.L_7:
        /*0024*/ 	.byte	0x04, 0x12
        /*0026*/ 	.short	(.L_9 - .L_8)
	.align		4
.L_8:
        /*0028*/ 	.word	index@(triton_poi_fused__native_batch_norm_legit_no_training_cat_relu_18)
        /*002c*/ 	.word	0x00000000
.L_9:


//--------------------- .nv.info.triton_poi_fused__native_batch_norm_legit_no_training_cat_relu_18 --------------------------
	.section	.nv.info.triton_poi_fused__native_batch_norm_legit_no_training_cat_relu_18,"",@"SHT_CUDA_INFO"
	.sectionflags	@""
	.align	4


	//----- nvinfo : EIATTR_CUDA_API_VERSION
	.align		4
        /*0000*/ 	.byte	0x04, 0x37
        /*0002*/ 	.short	(.L_11 - .L_10)
.L_10:
        /*0004*/ 	.word	0x0000007c


	//----- nvinfo : EIATTR_KPARAM_INFO
	.align		4
.L_11:
        /*0008*/ 	.byte	0x04, 0x17
        /*000a*/ 	.short	(.L_13 - .L_12)
.L_12:
        /*000c*/ 	.word	0x00000000
        /*0010*/ 	.short	0x0008
        /*0012*/ 	.short	0x0040
        /*0014*/ 	.byte	0x00, 0xf0, 0x11, 0x00


	//----- nvinfo : EIATTR_KPARAM_INFO
	.align		4
.L_13:
        /*0018*/ 	.byte	0x04, 0x17
        /*001a*/ 	.short	(.L_15 - .L_14)
.L_14:
        /*001c*/ 	.word	0x00000000
        /*0020*/ 	.short	0x0007
        /*0022*/ 	.short	0x0038
        /*0024*/ 	.byte	0x00, 0xf4, 0x21, 0x00


	//----- nvinfo : EIATTR_KPARAM_INFO
	.align		4
.L_15:
        /*0028*/ 	.byte	0x04, 0x17
        /*002a*/ 	.short	(.L_17 - .L_16)
.L_16:
        /*002c*/ 	.word	0x00000000
        /*0030*/ 	.short	0x0006
        /*0032*/ 	.short	0x0030
        /*0034*/ 	.byte	0x00, 0xf4, 0x21, 0x00


	//----- nvinfo : EIATTR_KPARAM_INFO
	.align		4
.L_17:
        /*0038*/ 	.byte	0x04, 0x17
        /*003a*/ 	.short	(.L_19 - .L_18)
.L_18:
        /*003c*/ 	.word	0x00000000
        /*0040*/ 	.short	0x0005
        /*0042*/ 	.short	0x0028
        /*0044*/ 	.byte	0x00, 0xf4, 0x21, 0x00


	//----- nvinfo : EIATTR_KPARAM_INFO
	.align		4
.L_19:
        /*0048*/ 	.byte	0x04, 0x17
        /*004a*/ 	.short	(.L_21 - .L_20)
.L_20:
        /*004c*/ 	.word	0x00000000
        /*0050*/ 	.short	0x0004
        /*0052*/ 	.short	0x0020
        /*0054*/ 	.byte	0x00, 0xf4, 0x21, 0x00


	//----- nvinfo : EIATTR_KPARAM_INFO
	.align		4
.L_21:
        /*0058*/ 	.byte	0x04, 0x17
        /*005a*/ 	.short	(.L_23 - .L_22)
.L_22:
        /*005c*/ 	.word	0x00000000
        /*0060*/ 	.short	0x0003
        /*0062*/ 	.short	0x0018
        /*0064*/ 	.byte	0x00, 0xf4, 0x21, 0x00


	//----- nvinfo : EIATTR_KPARAM_INFO
	.align		4
.L_23:
        /*0068*/ 	.byte	0x04, 0x17
        /*006a*/ 	.short	(.L_25 - .L_24)
.L_24:
        /*006c*/ 	.word	0x00000000
        /*0070*/ 	.short	0x0002
        /*0072*/ 	.short	0x0010
        /*0074*/ 	.byte	0x00, 0xf4, 0x21, 0x00


	//----- nvinfo : EIATTR_KPARAM_INFO
	.align		4
.L_25:
        /*0078*/ 	.byte	0x04, 0x17
        /*007a*/ 	.short	(.L_27 - .L_26)
.L_26:
        /*007c*/ 	.word	0x00000000
        /*0080*/ 	.short	0x0001
        /*0082*/ 	.short	0x0008
        /*0084*/ 	.byte	0x00, 0xf4, 0x21, 0x00


	//----- nvinfo : EIATTR_KPARAM_INFO
	.align		4
.L_27:
        /*0088*/ 	.byte	0x04, 0x17
        /*008a*/ 	.short	(.L_29 - .L_28)
.L_28:
        /*008c*/ 	.word	0x00000000
        /*0090*/ 	.short	0x0000
        /*0092*/ 	.short	0x0000
        /*0094*/ 	.byte	0x00, 0xf4, 0x21, 0x00


	//----- nvinfo : EIATTR_SPARSE_MMA_MASK
	.align		4
.L_29:
        /*0098*/ 	.byte	0x03, 0x50
        /*009a*/ 	.short	0x0000


	//----- nvinfo : EIATTR_MAXREG_COUNT
	.align		4
        /*009c*/ 	.byte	0x03, 0x1b
        /*009e*/ 	.short	0x00ff


	//----- nvinfo : EIATTR_EXIT_INSTR_OFFSETS
	.align		4
        /*00a0*/ 	.byte	0x04, 0x1c
        /*00a2*/ 	.short	(.L_31 - .L_30)


	//   ....[0]....
.L_30:
        /*00a4*/ 	.word	0x00000520


	//----- nvinfo : EIATTR_REQNTID
	.align		4
.L_31:
        /*00a8*/ 	.byte	0x04, 0x10
        /*00aa*/ 	.short	(.L_33 - .L_32)
.L_32:
        /*00ac*/ 	.word	0x00000100
        /*00b0*/ 	.word	0x00000001
        /*00b4*/ 	.word	0x00000001


	//----- nvinfo : EIATTR_CBANK_PARAM_SIZE
	.align		4
.L_33:
        /*00b8*/ 	.byte	0x03, 0x19
        /*00ba*/ 	.short	0x0044


	//----- nvinfo : EIATTR_PARAM_CBANK
	.align		4
        /*00bc*/ 	.byte	0x04, 0x0a
        /*00be*/ 	.short	(.L_35 - .L_34)
	.align		4
.L_34:
        /*00c0*/ 	.word	index@(.nv.constant0.triton_poi_fused__native_batch_norm_legit_no_training_cat_relu_18)
        /*00c4*/ 	.short	0x0210
        /*00c6*/ 	.short	0x0044


	//----- nvinfo : EIATTR_SW_WAR
	.align		4
.L_35:
        /*00c8*/ 	.byte	0x04, 0x36
        /*00ca*/ 	.short	(.L_37 - .L_36)
.L_36:
        /*00cc*/ 	.word	0x00000008
.L_37:


//--------------------- .nv.callgraph             --------------------------
	.section	.nv.callgraph,"",@"SHT_CUDA_CALLGRAPH"
	.align	4
	.sectionentsize	8
	.align		4
        /*0000*/ 	.word	0x00000000
	.align		4
        /*0004*/ 	.word	0xffffffff
	.align		4
        /*0008*/ 	.word	0x00000000
	.align		4
        /*000c*/ 	.word	0xfffffffe
	.align		4
        /*0010*/ 	.word	0x00000000
	.align		4
        /*0014*/ 	.word	0xfffffffd
	.align		4
        /*0018*/ 	.word	0x00000000
	.align		4
        /*001c*/ 	.word	0xfffffffc


//--------------------- .nv.constant4             --------------------------
	.section	.nv.constant4,"a",@progbits
	.align	8
	.align		8
.nv.constant4:
        /*0000*/ 	.dword	_$_str
	.align		8
        /*0008*/ 	.dword	_$_str_$_2


//--------------------- .text.triton_poi_fused__native_batch_norm_legit_no_training_cat_relu_18 --------------------------
	.section	.text.triton_poi_fused__native_batch_norm_legit_no_training_cat_relu_18,"ax",@progbits
	.align	128
        .global         triton_poi_fused__native_batch_norm_legit_no_training_cat_relu_18
        .type           triton_poi_fused__native_batch_norm_legit_no_training_cat_relu_18,@function
        .size           triton_poi_fused__native_batch_norm_legit_no_training_cat_relu_18,(.L_x_1 - triton_poi_fused__native_batch_norm_legit_no_training_cat_relu_18)
        .other          triton_poi_fused__native_batch_norm_legit_no_training_cat_relu_18,@"STO_CUDA_ENTRY STV_DEFAULT"
triton_poi_fused__native_batch_norm_legit_no_training_cat_relu_18:
.text.triton_poi_fused__native_batch_norm_legit_no_training_cat_relu_18:
[----:B------:R-:W-:Y:S01]  /*0000*/  LDC R1, c[0x0][0x28] ;  /* 0x00000a00ff017b82 */ /* 0x000fe20000000800 */
[----:B------:R-:W1:Y:S07]  /*0010*/  S2R R0, SR_TID.X ;  /* 0x0000000000007919 */ /* 0x000e6e0000002100 */
[----:B------:R-:W2:Y:S01]  /*0020*/  LDC.64 R4, c[0x0][0x228] ;  /* 0x00008a00ff047b82 */ /* 0x000ea20000000a00 */
[----:B------:R-:W-:Y:S01]  /*0030*/  ULDC.64 UR4, c[0x0][0x208] ;  /* 0x0000820000047ab9 */ /* 0x000fe20000000a00 */
[----:B------:R-:W-:Y:S01]  /*0040*/  ULDC.64 UR6, c[0x0][0x218] ;  /* 0x0000860000067ab9 */ /* 0x000fe20000000a00 */
[----:B------:R-:W3:Y:S01]  /*0050*/  S2R R3, SR_CTAID.X ;  /* 0x0000000000037919 */ /* 0x000ee20000002500 */
[----:B-1----:R-:W-:-:S05]  /*0060*/  IMAD.SHL.U32 R0, R0, 0x2, RZ ;  /* 0x0000000200007824 */ /* 0x002fca00078e00ff */
[----:B------:R-:W-:-:S05]  /*0070*/  LOP3.LUT R0, R0, 0x1fe, RZ, 0xc0, !PT ;  /* 0x000001fe00007812 */ /* 0x000fca00078ec0ff */
[----:B---3--:R-:W-:-:S05]  /*0080*/  IMAD R0, R3, 0x200, R0 ;  /* 0x0000020003007824 */ /* 0x008fca00078e0200 */
[----:B------:R-:W-:-:S04]  /*0090*/  SHF.R.S32.HI R3, RZ, 0x1f, R0 ;  /* 0x0000001fff037819 */ /* 0x000fc80000011400 */
[----:B------:R-:W-:-:S04]  /*00a0*/  LEA.HI R8, R3, R0, RZ, 0x6 ;  /* 0x0000000003087211 */ /* 0x000fc800078f30ff */
[----:B------:R-:W-:-:S05]  /*00b0*/  SHF.R.S32.HI R6, RZ, 0x6, R8 ;  /* 0x00000006ff067819 */ /* 0x000fca0000011408 */
[----:B------:R-:W-:-:S05]  /*00c0*/  IMAD.HI R2, R6, 0x2e8ba2e9, RZ ;  /* 0x2e8ba2e906027827 */ /* 0x000fca00078e02ff */
[----:B------:R-:W-:-:S04]  /*00d0*/  SHF.R.U32.HI R3, RZ, 0x1f, R2 ;  /* 0x0000001fff037819 */ /* 0x000fc80000011602 */
[----:B------:R-:W-:-:S05]  /*00e0*/  LEA.HI.SX32 R3, R2, R3, 0x1a ;  /* 0x0000000302037211 */ /* 0x000fca00078fd2ff */
[----:B------:R-:W-:Y:S02]  /*00f0*/  IMAD R6, R3, -0x160, R6 ;  /* 0xfffffea003067824 */ /* 0x000fe400078e0206 */
[----:B------:R-:W-:Y:S01]  /*0100*/  IMAD.HI R10, R0, 0x2e8ba2e9, RZ ;  /* 0x2e8ba2e9000a7827 */ /* 0x000fe200078e02ff */
[----:B------:R-:W-:Y:S01]  /*0110*/  LOP3.LUT R9, R8, 0xffffffc0, RZ, 0xc0, !PT ;  /* 0xffffffc008097812 */ /* 0x000fe200078ec0ff */
[----:B------:R-:W1:Y:S02]  /*0120*/  LDC.64 R2, c[0x0][0x210] ;  /* 0x00008400ff027b82 */ /* 0x000e640000000a00 */
[----:B--2---:R-:W-:-:S05]  /*0130*/  IMAD.WIDE R4, R6, 0x4, R4 ;  /* 0x0000000406047825 */ /* 0x004fca00078e0204 */
[----:B------:R2:W3:Y:S01]  /*0140*/  LDG.E.EL R7, desc[UR4][R4.64] ;  /* 0x0000000404077981 */ /* 0x0004e2000c2e1900 */
[----:B------:R-:W-:Y:S01]  /*0150*/  SHF.R.U32.HI R11, RZ, 0x1f, R10 ;  /* 0x0000001fff0b7819 */ /* 0x000fe2000001160a */
[----:B------:R-:W-:-:S03]  /*0160*/  IMAD.IADD R9, R0, 0x1, -R9 ;  /* 0x0000000100097824 */ /* 0x000fc600078e0a09 */
[----:B------:R-:W-:Y:S01]  /*0170*/  LEA.HI.SX32 R11, R10, R11, 0x14 ;  /* 0x0000000b0a0b7211 */ /* 0x000fe200078fa2ff */
[----:B------:R-:W-:-:S04]  /*0180*/  IMAD.SHL.U32 R10, R6, 0x40, RZ ;  /* 0x00000040060a7824 */ /* 0x000fc800078e00ff */
[C---:B------:R-:W-:Y:S01]  /*0190*/  IMAD.SHL.U32 R12, R11.reuse, 0x800, RZ ;  /* 0x000008000b0c7824 */ /* 0x040fe200078e00ff */
[----:B--2---:R-:W-:Y:S01]  /*01a0*/  SHF.R.S32.HI R4, RZ, 0x1f, R9 ;  /* 0x0000001fff047819 */ /* 0x004fe20000011409 */
[----:B------:R-:W-:-:S03]  /*01b0*/  IMAD R8, R11, -0x5800, R0 ;  /* 0xffffa8000b087824 */ /* 0x000fc600078e0200 */
[----:B------:R-:W-:Y:S01]  /*01c0*/  IADD3 R5, P0, P1, R10, R9, R12 ;  /* 0x000000090a057210 */ /* 0x000fe2000791e00c */
[----:B------:R-:W-:Y:S01]  /*01d0*/  IMAD R17, R11, 0x5000, R8 ;  /* 0x000050000b117824 */ /* 0x000fe200078e0208 */
[----:B------:R-:W-:Y:S01]  /*01e0*/  SHF.R.S32.HI R13, RZ, 0x1f, R12 ;  /* 0x0000001fff0d7819 */ /* 0x000fe2000001140c */
[----:B------:R-:W2:Y:S01]  /*01f0*/  LDC.64 R8, c[0x0][0x220] ;  /* 0x00008800ff087b82 */ /* 0x000ea20000000a00 */
[----:B------:R-:W-:Y:S01]  /*0200*/  SHF.R.S32.HI R10, RZ, 0x1f, R10 ;  /* 0x0000001fff0a7819 */ /* 0x000fe2000001140a */
[----:B-1----:R-:W-:Y:S01]  /*0210*/  IMAD.WIDE R16, R17, 0x4, R2 ;  /* 0x0000000411107825 */ /* 0x002fe200078e0202 */
[----:B------:R-:W-:Y:S02]  /*0220*/  LEA R18, P2, R5, UR6, 0x2 ;  /* 0x0000000605127c11 */ /* 0x000fe4000f8410ff */
[----:B------:R-:W-:Y:S02]  /*0230*/  CS2R R2, SRZ ;  /* 0x0000000000027805 */ /* 0x000fe4000001ff00 */
[----:B------:R-:W-:-:S02]  /*0240*/  IADD3.X R4, R10, R4, R13, P0, P1 ;  /* 0x000000040a047210 */ /* 0x000fc400007e240d */
[C---:B------:R-:W-:Y:S01]  /*0250*/  ISETP.GE.AND P1, PT, R6.reuse, 0x140, PT ;  /* 0x000001400600780c */ /* 0x040fe20003f26270 */
[----:B------:R-:W1:Y:S01]  /*0260*/  LDC.64 R12, c[0x0][0x230] ;  /* 0x00008c00ff0c7b82 */ /* 0x000e620000000a00 */
[----:B------:R-:W-:Y:S02]  /*0270*/  ISETP.GT.AND P0, PT, R6, 0x13f, PT ;  /* 0x0000013f0600780c */ /* 0x000fe40003f04270 */
[----:B------:R-:W-:-:S05]  /*0280*/  LEA.HI.X R19, R5, UR7, R4, 0x2, P2 ;  /* 0x0000000705137c11 */ /* 0x000fca00090f1404 */
[----:B------:R-:W4:Y:S01]  /*0290*/  LDC.64 R10, c[0x0][0x238] ;  /* 0x00008e00ff0a7b82 */ /* 0x000f220000000a00 */
[----:B------:R-:W-:-:S03]  /*02a0*/  CS2R R4, SRZ ;  /* 0x0000000000047805 */ /* 0x000fc6000001ff00 */
[----:B------:R-:W5:Y:S01]  /*02b0*/  @!P1 LDG.E.64 R2, desc[UR4][R16.64] ;  /* 0x0000000410029981 */ /* 0x000f62000c1e1b00 */
[----:B--2---:R-:W-:-:S03]  /*02c0*/  IMAD.WIDE R8, R6, 0x4, R8 ;  /* 0x0000000406087825 */ /* 0x004fc600078e0208 */
[----:B------:R-:W2:Y:S04]  /*02d0*/  @P0 LDG.E.64 R4, desc[UR4][R18.64+-0x14000] ;  /* 0xfec0000412040981 */ /* 0x000ea8000c1e1b00 */
[----:B------:R1:W2:Y:S02]  /*02e0*/  LDG.E.EL R8, desc[UR4][R8.64] ;  /* 0x0000000408087981 */ /* 0x0002a4000c2e1900 */
[----:B-1----:R-:W-:-:S06]  /*02f0*/  IMAD.WIDE R12, R6, 0x4, R12 ;  /* 0x00000004060c7825 */ /* 0x002fcc00078e020c */
[----:B------:R-:W2:Y:S01]  /*0300*/  LDG.E.EL R12, desc[UR4][R12.64] ;  /* 0x000000040c0c7981 */ /* 0x000ea2000c2e1900 */
[----:B----4-:R-:W-:Y:S02]  /*0310*/  IMAD.WIDE R14, R6, 0x4, R10 ;  /* 0x00000004060e7825 */ /* 0x010fe400078e020a */
[----:B------:R-:W1:Y:S04]  /*0320*/  LDC.64 R10, c[0x0][0x240] ;  /* 0x00009000ff0a7b82 */ /* 0x000e680000000a00 */
[----:B------:R-:W4:Y:S01]  /*0330*/  LDG.E.EL R15, desc[UR4][R14.64] ;  /* 0x000000040e0f7981 */ /* 0x000f22000c2e1900 */
[----:B0-----:R-:W-:Y:S02]  /*0340*/  IMAD.MOV.U32 R9, RZ, RZ, 0x3e800000 ;  /* 0x3e800000ff097424 */ /* 0x001fe400078e00ff */
[----:B-1----:R-:W-:-:S04]  /*0350*/  IMAD.WIDE R10, R0, 0x4, R10 ;  /* 0x00000004000a7825 */ /* 0x002fc800078e020a */
[----:B---3--:R-:W-:Y:S02]  /*0360*/  FADD R20, R7, 9.9999997473787516356e-06 ;  /* 0x3727c5ac07147421 */ /* 0x008fe40000000000 */
[----:B------:R-:W0:Y:S02]  /*0370*/  LDC.64 R6, c[0x0][0x248] ;  /* 0x00009200ff067b82 */ /* 0x000e240000000a00 */
[----:B------:R-:W1:Y:S02]  /*0380*/  MUFU.SQRT R16, R20 ;  /* 0x0000001400107308 */ /* 0x000e640000002000 */
[C---:B-1----:R-:W-:Y:S02]  /*0390*/  FSETP.GT.AND P2, PT, R16.reuse, 8.50705917302346158658e+37, PT ;  /* 0x7e8000001000780b */ /* 0x042fe40003f44000 */
[----:B------:R-:W-:-:S11]  /*03a0*/  FSETP.GEU.AND P3, PT, R16, 1.175494350822287508e-38, PT ;  /* 0x008000001000780b */ /* 0x000fd60003f6e000 */
[----:B------:R-:W-:-:S04]  /*03b0*/  @P2 FMUL R16, R16, 0.25 ;  /* 0x3e80000010102820 */ /* 0x000fc80000400000 */
[----:B------:R-:W-:-:S06]  /*03c0*/  @!P3 FMUL R16, R16, 16777216 ;  /* 0x4b8000001010b820 */ /* 0x000fcc0000400000 */
[----:B------:R-:W1:Y:S01]  /*03d0*/  MUFU.RCP R16, R16 ;  /* 0x0000001000107308 */ /* 0x000e620000001000 */
[----:B------:R-:W-:Y:S02]  /*03e0*/  FSEL R9, R9, 1, P2 ;  /* 0x3f80000009097808 */ /* 0x000fe40001000000 */
[----:B-----5:R-:W-:Y:S02]  /*03f0*/  SEL R2, R2, RZ, !P1 ;  /* 0x000000ff02027207 */ /* 0x020fe40004800000 */
[----:B------:R-:W-:Y:S02]  /*0400*/  SEL R3, R3, RZ, !P1 ;  /* 0x000000ff03037207 */ /* 0x000fe40004800000 */
[----:B--2---:R-:W-:Y:S01]  /*0410*/  @P1 SEL R2, R4, RZ, P0 ;  /* 0x000000ff04021207 */ /* 0x004fe20000000000 */
[----:B------:R-:W-:Y:S01]  /*0420*/  @!P3 FMUL R9, R9, 16777216 ;  /* 0x4b8000000909b820 */ /* 0x000fe20000400000 */
[----:B------:R-:W-:-:S03]  /*0430*/  @P1 SEL R3, R5, RZ, P0 ;  /* 0x000000ff05031207 */ /* 0x000fc60000000000 */
[C---:B------:R-:W-:Y:S02]  /*0440*/  FADD R4, -R8.reuse, R2 ;  /* 0x0000000208047221 */ /* 0x040fe40000000100 */
[----:B------:R-:W-:Y:S01]  /*0450*/  FADD R8, -R8, R3 ;  /* 0x0000000308087221 */ /* 0x000fe20000000100 */
[----:B-1----:R-:W-:-:S04]  /*0460*/  FMUL R9, R16, R9 ;  /* 0x0000000910097220 */ /* 0x002fc80000400000 */
[-C--:B------:R-:W-:Y:S01]  /*0470*/  FMUL R4, R4, R9.reuse ;  /* 0x0000000904047220 */ /* 0x080fe20000400000 */
[----:B------:R-:W-:-:S03]  /*0480*/  FMUL R8, R8, R9 ;  /* 0x0000000908087220 */ /* 0x000fc60000400000 */
[C-C-:B----4-:R-:W-:Y:S01]  /*0490*/  FFMA R4, R12.reuse, R4, R15.reuse ;  /* 0x000000040c047223 */ /* 0x150fe2000000000f */
[----:B------:R-:W-:-:S04]  /*04a0*/  FFMA R8, R12, R8, R15 ;  /* 0x000000080c087223 */ /* 0x000fc8000000000f */
[----:B------:R-:W-:Y:S02]  /*04b0*/  FSETP.GEU.AND P0, PT, R4, RZ, PT ;  /* 0x000000ff0400720b */ /* 0x000fe40003f0e000 */
[----:B------:R-:W-:Y:S01]  /*04c0*/  FSETP.GEU.AND P1, PT, R8, RZ, PT ;  /* 0x000000ff0800720b */ /* 0x000fe20003f2e000 */
[----:B0-----:R-:W-:Y:S01]  /*04d0*/  IMAD.WIDE R6, R0, 0x4, R6 ;  /* 0x0000000400067825 */ /* 0x001fe200078e0206 */
[----:B------:R-:W-:Y:S02]  /*04e0*/  FSEL R4, R4, RZ, P0 ;  /* 0x000000ff04047208 */ /* 0x000fe40000000000 */
[----:B------:R-:W-:Y:S01]  /*04f0*/  FSEL R5, R8, RZ, P1 ;  /* 0x000000ff08057208 */ /* 0x000fe20000800000 */
[----:B------:R-:W-:Y:S04]  /*0500*/  STG.E.64 desc[UR4][R10.64], R2 ;  /* 0x000000020a007986 */ /* 0x000fe8000c101b04 */
[----:B------:R-:W-:Y:S01]  /*0510*/  STG.E.64 desc[UR4][R6.64], R4 ;  /* 0x0000000406007986 */ /* 0x000fe2000c101b04 */
[----:B------:R-:W-:Y:S05]  /*0520*/  EXIT ;  /* 0x000000000000794d */ /* 0x000fea0003800000 */
.L_x_0:
[----:B------:R-:W-:-:S00]  /*0530*/  BRA `(.L_x_0) ;  /* 0xfffffffc00fc7947 */ /* 0x000fc0000383ffff */
[----:B------:R-:W-:-:S00]  /*0540*/  NOP ;  /* 0x0000000000007918 */ /* 0x000fc00000000000 */
        /* <DEDUP_REMOVED lines=11> */
.L_x_1:


//--------------------- .nv.global.init           --------------------------
	.section	.nv.global.init,"aw",@progbits
.nv.global.init:
	.type		_$_str,@object
	.size		_$_str,(_$_str_$_2 - _$_str)
_$_str:
        /*0000*/ 	.byte	0x5f, 0x5f, 0x43, 0x55, 0x44, 0x41, 0x5f, 0x46, 0x54, 0x5a, 0x00
	.type		_$_str_$_2,@object
	.size		_$_str_$_2,(.L_1 - _$_str_$_2)
_$_str_$_2:
        /*000b*/ 	.byte	0x5f, 0x5f, 0x43, 0x55, 0x44, 0x41, 0x5f, 0x50, 0x52, 0x45, 0x43, 0x5f, 0x53, 0x51, 0x52, 0x54
        /*001b*/ 	.byte	0x00
.L_1:


//--------------------- .nv.constant0.triton_poi_fused__native_batch_norm_legit_no_training_cat_relu_18 --------------------------
	.section	.nv.constant0.triton_poi_fused__native_batch_norm_legit_no_training_cat_relu_18,"a",@progbits
	.sectionflags	@""
	.align	4
.nv.constant0.triton_poi_fused__native_batch_norm_legit_no_training_cat_relu_18:
	.zero		596
